//
// Generated by NVIDIA NVVM Compiler
//
// Compiler Build ID: CL-36424714
// Cuda compilation tools, release 13.0, V13.0.88
// Based on NVVM 20.0.0
//

.version 9.0
.target sm_100
.address_size 64

	// .globl	_Z9matrixSumPA20_iS0_S0_

.visible .entry _Z9matrixSumPA20_iS0_S0_(
	.param .u64 .ptr .align 1 _Z9matrixSumPA20_iS0_S0__param_0,
	.param .u64 .ptr .align 1 _Z9matrixSumPA20_iS0_S0__param_1,
	.param .u64 .ptr .align 1 _Z9matrixSumPA20_iS0_S0__param_2
)
{
	.reg .b32 	%r<11>;
	.reg .b64 	%rd<15>;

	ld.param.u64 	%rd1, [_Z9matrixSumPA20_iS0_S0__param_0];
	ld.param.u64 	%rd2, [_Z9matrixSumPA20_iS0_S0__param_1];
	ld.param.u64 	%rd3, [_Z9matrixSumPA20_iS0_S0__param_2];
	cvta.to.global.u64 	%rd4, %rd3;
	cvta.to.global.u64 	%rd5, %rd2;
	cvta.to.global.u64 	%rd6, %rd1;
	mov.u32 	%r1, %tid.x;
	mov.u32 	%r2, %ctaid.x;
	mov.u32 	%r3, %ntid.x;
	mul.lo.s32 	%r4, %r2, %r3;
	add.s32 	%r5, %r4, %r1;
	mov.u32 	%r6, %tid.y;
	add.s32 	%r7, %r4, %r6;
	mul.wide.s32 	%rd7, %r5, 80;
	add.s64 	%rd8, %rd6, %rd7;
	mul.wide.s32 	%rd9, %r7, 4;
	add.s64 	%rd10, %rd8, %rd9;
	ld.global.u32 	%r8, [%rd10];
	add.s64 	%rd11, %rd5, %rd7;
	add.s64 	%rd12, %rd11, %rd9;
	ld.global.u32 	%r9, [%rd12];
	add.s32 	%r10, %r9, %r8;
	add.s64 	%rd13, %rd4, %rd7;
	add.s64 	%rd14, %rd13, %rd9;
	st.global.u32 	[%rd14], %r10;
	ret;

}


// ===== COMPILED SASS (sm_100) =====

	.target	sm_100

	.elftype	@"ET_EXEC"


//--------------------- .note.nv.tkinfo           --------------------------
	.section	.note.nv.tkinfo,"",@"SHT_NOTE"
	.sectionflags	@"SHF_NOTE_NV_TKINFO"
	.tkinfo
        /*0018*/ 	.word	0x00000002
        /*0030*/ 	.string	""
        /*0030*/ 	.string	"ptxas"
        /*0030*/ 	.string	"Cuda compilation tools, release 13.0, V13.0.88"
        /*0030*/ 	.string	"Build cuda_13.0.r13.0/compiler.36424714_0"
        /*0030*/ 	.string	"-arch sm_100 -m 64 "



//--------------------- .note.nv.cuinfo           --------------------------
	.section	.note.nv.cuinfo,"",@"SHT_NOTE"
	.sectionflags	@"SHF_NOTE_NV_CUINFO"
        /*0018*/ 	.short	0x0002
        /*001a*/ 	.short	0x0064
        /*001c*/ 	.short	0x0082
	.zero		2


//--------------------- .nv.info                  --------------------------
	.section	.nv.info,"",@"SHT_CUDA_INFO"
	.align	4


	//----- nvinfo : EIATTR_REGCOUNT
	.align		4
        /*0000*/ 	.byte	0x04, 0x2f
        /*0002*/ 	.short	(.L_1 - .L_0)
	.align		4
.L_0:
        /*0004*/ 	.word	index@(_Z9matrixSumPA20_iS0_S0_)
        /*0008*/ 	.word	0x0000000e


	//----- nvinfo : EIATTR_FRAME_SIZE
	.align		4
.L_1:
        /*000c*/ 	.byte	0x04, 0x11
        /*000e*/ 	.short	(.L_3 - .L_2)
	.align		4
.L_2:
        /*0010*/ 	.word	index@(_Z9matrixSumPA20_iS0_S0_)
        /*0014*/ 	.word	0x00000000


	//----- nvinfo : EIATTR_MIN_STACK_SIZE
	.align		4
.L_3:
        /*0018*/ 	.byte	0x04, 0x12
        /*001a*/ 	.short	(.L_5 - .L_4)
	.align		4
.L_4:
        /*001c*/ 	.word	index@(_Z9matrixSumPA20_iS0_S0_)
        /*0020*/ 	.word	0x00000000
.L_5:


//--------------------- .nv.compat                --------------------------
	.section	.nv.compat,"",@"SHT_CUDA_COMPAT_INFO"
	.align	4
        /*0000*/ 	.byte	0x02, 0x09, 0x00, 0x00, 0x02, 0x02, 0x01, 0x00, 0x02, 0x05, 0x05, 0x00, 0x03, 0x07, 0x01, 0x01
        /*0010*/ 	.byte	0x02, 0x03, 0x00, 0x00, 0x02, 0x06, 0x01, 0x00, 0x04, 0x0b, 0x08, 0x00, 0x09, 0x00, 0x00, 0x00
        /*0020*/ 	.byte	0x00, 0x00, 0x00, 0x00


//--------------------- .nv.info._Z9matrixSumPA20_iS0_S0_ --------------------------
	.section	.nv.info._Z9matrixSumPA20_iS0_S0_,"",@"SHT_CUDA_INFO"
	.sectionflags	@""
	.align	4


	//----- nvinfo : EIATTR_CUDA_API_VERSION
	.align		4
        /*0000*/ 	.byte	0x04, 0x37
        /*0002*/ 	.short	(.L_7 - .L_6)
.L_6:
        /*0004*/ 	.word	0x00000082


	//----- nvinfo : EIATTR_KPARAM_INFO
	.align		4
.L_7:
        /*0008*/ 	.byte	0x04, 0x17
        /*000a*/ 	.short	(.L_9 - .L_8)
.L_8:
        /*000c*/ 	.word	0x00000000
        /*0010*/ 	.short	0x0002
        /*0012*/ 	.short	0x0010
        /*0014*/ 	.byte	0x00, 0xf5, 0x21, 0x00


	//----- nvinfo : EIATTR_KPARAM_INFO
	.align		4
.L_9:
        /*0018*/ 	.byte	0x04, 0x17
        /*001a*/ 	.short	(.L_11 - .L_10)
.L_10:
        /*001c*/ 	.word	0x00000000
        /*0020*/ 	.short	0x0001
        /*0022*/ 	.short	0x0008
        /*0024*/ 	.byte	0x00, 0xf5, 0x21, 0x00


	//----- nvinfo : EIATTR_KPARAM_INFO
	.align		4
.L_11:
        /*0028*/ 	.byte	0x04, 0x17
        /*002a*/ 	.short	(.L_13 - .L_12)
.L_12:
        /*002c*/ 	.word	0x00000000
        /*0030*/ 	.short	0x0000
        /*0032*/ 	.short	0x0000
        /*0034*/ 	.byte	0x00, 0xf5, 0x21, 0x00


	//----- nvinfo : EIATTR_SPARSE_MMA_MASK
	.align		4
.L_13:
        /*0038*/ 	.byte	0x03, 0x50
        /*003a*/ 	.short	0x0000


	//----- nvinfo : EIATTR_MAXREG_COUNT
	.align		4
        /*003c*/ 	.byte	0x03, 0x1b
        /*003e*/ 	.short	0x00ff


	//----- nvinfo : EIATTR_MERCURY_ISA_VERSION
	.align		4
        /*0040*/ 	.byte	0x03, 0x5f
        /*0042*/ 	.short	0x0101


	//----- nvinfo : EIATTR_VRC_CTA_INIT_COUNT
	.align		4
        /*0044*/ 	.byte	0x02, 0x4a
	.zero		1
	.zero		1


	//----- nvinfo : EIATTR_EXIT_INSTR_OFFSETS
	.align		4
        /*0048*/ 	.byte	0x04, 0x1c
        /*004a*/ 	.short	(.L_15 - .L_14)


	//   ....[0]....
.L_14:
        /*004c*/ 	.word	0x00000150


	//----- nvinfo : EIATTR_CBANK_PARAM_SIZE
	.align		4
.L_15:
        /*0050*/ 	.byte	0x03, 0x19
        /*0052*/ 	.short	0x0018


	//----- nvinfo : EIATTR_PARAM_CBANK
	.align		4
        /*0054*/ 	.byte	0x04, 0x0a
        /*0056*/ 	.short	(.L_17 - .L_16)
	.align		4
.L_16:
        /*0058*/ 	.word	index@(.nv.constant0._Z9matrixSumPA20_iS0_S0_)
        /*005c*/ 	.short	0x0380
        /*005e*/ 	.short	0x0018


	//----- nvinfo : EIATTR_SW_WAR
	.align		4
.L_17:
        /*0060*/ 	.byte	0x04, 0x36
        /*0062*/ 	.short	(.L_19 - .L_18)
.L_18:
        /*0064*/ 	.word	0x00000008
.L_19:


//--------------------- .nv.callgraph             --------------------------
	.section	.nv.callgraph,"",@"SHT_CUDA_CALLGRAPH"
	.align	4
	.sectionentsize	8
	.align		4
        /*0000*/ 	.word	0x00000000
	.align		4
        /*0004*/ 	.word	0xffffffff
	.align		4
        /*0008*/ 	.word	0x00000000
	.align		4
        /*000c*/ 	.word	0xfffffffe
	.align		4
        /*0010*/ 	.word	0x00000000
	.align		4
        /*0014*/ 	.word	0xfffffffd
	.align		4
        /*0018*/ 	.word	0x00000000
	.align		4
        /*001c*/ 	.word	0xfffffffc


//--------------------- .text._Z9matrixSumPA20_iS0_S0_ --------------------------
	.section	.text._Z9matrixSumPA20_iS0_S0_,"ax",@progbits
	.align	128
        .global         _Z9matrixSumPA20_iS0_S0_
        .type           _Z9matrixSumPA20_iS0_S0_,@function
        .size           _Z9matrixSumPA20_iS0_S0_,(.L_x_1 - _Z9matrixSumPA20_iS0_S0_)
        .other          _Z9matrixSumPA20_iS0_S0_,@"STO_CUDA_ENTRY STV_DEFAULT"
_Z9matrixSumPA20_iS0_S0_:
.text._Z9matrixSumPA20_iS0_S0_:
[----:B------:R-:W-:Y:S01]  /*0000*/  LDC R1, c[0x0][0x37c] ;  /* 0x0000df00ff017b82 */ /* 0x000fe20000000800 */
[----:B------:R-:W0:Y:S07]  /*0010*/  S2R R9, SR_TID.X ;  /* 0x0000000000097919 */ /* 0x000e2e0000002100 */
[----:B------:R-:W0:Y:S01]  /*0020*/  S2UR UR6, SR_CTAID.X ;  /* 0x00000000000679c3 */ /* 0x000e220000002500 */
[----:B------:R-:W1:Y:S01]  /*0030*/  LDCU.64 UR4, c[0x0][0x358] ;  /* 0x00006b00ff0477ac */ /* 0x000e620008000a00 */
[----:B------:R-:W2:Y:S06]  /*0040*/  S2R R11, SR_TID.Y ;  /* 0x00000000000b7919 */ /* 0x000eac0000002200 */
[----:B------:R-:W0:Y:S08]  /*0050*/  LDC R0, c[0x0][0x360] ;  /* 0x0000d800ff007b82 */ /* 0x000e300000000800 */
[----:B------:R-:W3:Y:S08]  /*0060*/  LDC.64 R2, c[0x0][0x380] ;  /* 0x0000e000ff027b82 */ /* 0x000ef00000000a00 */
[----:B------:R-:W4:Y:S01]  /*0070*/  LDC.64 R4, c[0x0][0x388] ;  /* 0x0000e200ff047b82 */ /* 0x000f220000000a00 */
[----:B0-----:R-:W-:-:S07]  /*0080*/  IMAD R9, R0, UR6, R9 ;  /* 0x0000000600097c24 */ /* 0x001fce000f8e0209 */
[----:B------:R-:W0:Y:S01]  /*0090*/  LDC.64 R6, c[0x0][0x390] ;  /* 0x0000e400ff067b82 */ /* 0x000e220000000a00 */
[----:B--2---:R-:W-:Y:S02]  /*00a0*/  IMAD R11, R0, UR6, R11 ;  /* 0x00000006000b7c24 */ /* 0x004fe4000f8e020b */
[----:B---3--:R-:W-:-:S04]  /*00b0*/  IMAD.WIDE R2, R9, 0x50, R2 ;  /* 0x0000005009027825 */ /* 0x008fc800078e0202 */
[----:B------:R-:W-:-:S04]  /*00c0*/  IMAD.WIDE R2, R11, 0x4, R2 ;  /* 0x000000040b027825 */ /* 0x000fc800078e0202 */
[----:B----4-:R-:W-:Y:S02]  /*00d0*/  IMAD.WIDE R4, R9, 0x50, R4 ;  /* 0x0000005009047825 */ /* 0x010fe400078e0204 */
[----:B-1----:R-:W2:Y:S02]  /*00e0*/  LDG.E R2, desc[UR4][R2.64] ;  /* 0x0000000402027981 */ /* 0x002ea4000c1e1900 */
[----:B------:R-:W-:-:S06]  /*00f0*/  IMAD.WIDE R4, R11, 0x4, R4 ;  /* 0x000000040b047825 */ /* 0x000fcc00078e0204 */
[----:B------:R-:W2:Y:S01]  /*0100*/  LDG.E R5, desc[UR4][R4.64] ;  /* 0x0000000404057981 */ /* 0x000ea2000c1e1900 */
[----:B0-----:R-:W-:-:S04]  /*0110*/  IMAD.WIDE R6, R9, 0x50, R6 ;  /* 0x0000005009067825 */ /* 0x001fc800078e0206 */
[----:B------:R-:W-:Y:S01]  /*0120*/  IMAD.WIDE R6, R11, 0x4, R6 ;  /* 0x000000040b067825 */ /* 0x000fe200078e0206 */
[----:B--2---:R-:W-:-:S05]  /*0130*/  IADD3 R9, PT, PT, R2, R5, RZ ;  /* 0x0000000502097210 */ /* 0x004fca0007ffe0ff */
[----:B------:R-:W-:Y:S01]  /*0140*/  STG.E desc[UR4][R6.64], R9 ;  /* 0x0000000906007986 */ /* 0x000fe2000c101904 */
[----:B------:R-:W-:Y:S05]  /*0150*/  EXIT ;  /* 0x000000000000794d */ /* 0x000fea0003800000 */
.L_x_0:
[----:B------:R-:W-:-:S00]  /*0160*/  BRA `(.L_x_0) ;  /* 0xfffffffc00fc7947 */ /* 0x000fc0000383ffff */
[----:B------:R-:W-:-:S00]  /*0170*/  NOP ;  /* 0x0000000000007918 */ /* 0x000fc00000000000 */
        /* <DEDUP_REMOVED lines=8> */
.L_x_1:


//--------------------- .nv.shared.reserved.0     --------------------------
	.section	.nv.shared.reserved.0,"aw",@nobits
	.weak		__nv_reservedSMEM_offset_0_alias
	.size		__nv_reservedSMEM_offset_0_alias, 0, 64
	.other		__nv_reservedSMEM_offset_0_alias,@"STO_CUDA_RESERVED_SHARED STV_DEFAULT"
__nv_reservedSMEM_offset_0_alias:
	.zero		0
	.zero		64


//--------------------- .nv.constant0._Z9matrixSumPA20_iS0_S0_ --------------------------
	.section	.nv.constant0._Z9matrixSumPA20_iS0_S0_,"a",@progbits
	.sectionflags	@""
	.align	4
.nv.constant0._Z9matrixSumPA20_iS0_S0_:
	.zero		920


//--------------------- SYMBOLS --------------------------

	.type		.nv.reservedSmem.offset0,@object
	.size		.nv.reservedSmem.offset0,0x4
